.version 4.1
.target sm_35
.entry bench(.param .u64 I){
    .reg .b64   ptr;
    .reg .b32   r32o<1>;
    ld.param.u64 ptr, [I];
    cvta.to.global.u64  ptr, ptr;
    ld.global.cg.nc.f32 r32o0, [ptr];
    st.global.b32 [ptr+0], r32o0;
}


// ===== COMPILED SASS (sm_100) =====

	.target	sm_100

	.elftype	@"ET_EXEC"


//--------------------- .note.nv.tkinfo           --------------------------
	.section	.note.nv.tkinfo,"",@"SHT_NOTE"
	.sectionflags	@"SHF_NOTE_NV_TKINFO"
	.tkinfo
        /*0018*/ 	.word	0x00000002
        /*0030*/ 	.string	""
        /*0030*/ 	.string	"ptxas"
        /*0030*/ 	.string	"Cuda compilation tools, release 13.0, V13.0.88"
        /*0030*/ 	.string	"Build cuda_13.0.r13.0/compiler.36424714_0"
        /*0030*/ 	.string	"-arch sm_100 "



//--------------------- .note.nv.cuinfo           --------------------------
	.section	.note.nv.cuinfo,"",@"SHT_NOTE"
	.sectionflags	@"SHF_NOTE_NV_CUINFO"
        /*0018*/ 	.short	0x0002
        /*001a*/ 	.short	0x0023
        /*001c*/ 	.short	0x0082
	.zero		2


//--------------------- .nv.info                  --------------------------
	.section	.nv.info,"",@"SHT_CUDA_INFO"
	.align	4


	//----- nvinfo : EIATTR_REGCOUNT
	.align		4
        /*0000*/ 	.byte	0x04, 0x2f
        /*0002*/ 	.short	(.L_1 - .L_0)
	.align		4
.L_0:
        /*0004*/ 	.word	index@(bench)
        /*0008*/ 	.word	0x00000008


	//----- nvinfo : EIATTR_FRAME_SIZE
	.align		4
.L_1:
        /*000c*/ 	.byte	0x04, 0x11
        /*000e*/ 	.short	(.L_3 - .L_2)
	.align		4
.L_2:
        /*0010*/ 	.word	index@(bench)
        /*0014*/ 	.word	0x00000000


	//----- nvinfo : EIATTR_MIN_STACK_SIZE
	.align		4
.L_3:
        /*0018*/ 	.byte	0x04, 0x12
        /*001a*/ 	.short	(.L_5 - .L_4)
	.align		4
.L_4:
        /*001c*/ 	.word	index@(bench)
        /*0020*/ 	.word	0x00000000
.L_5:


//--------------------- .nv.compat                --------------------------
	.section	.nv.compat,"",@"SHT_CUDA_COMPAT_INFO"
	.align	4
        /*0000*/ 	.byte	0x02, 0x09, 0x00, 0x00, 0x02, 0x02, 0x01, 0x00, 0x02, 0x05, 0x05, 0x00, 0x03, 0x07, 0x01, 0x01
        /*0010*/ 	.byte	0x02, 0x03, 0x00, 0x00, 0x02, 0x06, 0x01, 0x00, 0x04, 0x0b, 0x08, 0x00, 0x09, 0x00, 0x00, 0x00
        /*0020*/ 	.byte	0x00, 0x00, 0x00, 0x00


//--------------------- .nv.info.bench            --------------------------
	.section	.nv.info.bench,"",@"SHT_CUDA_INFO"
	.sectionflags	@""
	.align	4


	//----- nvinfo : EIATTR_CUDA_API_VERSION
	.align		4
        /*0000*/ 	.byte	0x04, 0x37
        /*0002*/ 	.short	(.L_7 - .L_6)
.L_6:
        /*0004*/ 	.word	0x00000082


	//----- nvinfo : EIATTR_KPARAM_INFO
	.align		4
.L_7:
        /*0008*/ 	.byte	0x04, 0x17
        /*000a*/ 	.short	(.L_9 - .L_8)
.L_8:
        /*000c*/ 	.word	0x00000000
        /*0010*/ 	.short	0x0000
        /*0012*/ 	.short	0x0000
        /*0014*/ 	.byte	0x00, 0xf0, 0x21, 0x00


	//----- nvinfo : EIATTR_SPARSE_MMA_MASK
	.align		4
.L_9:
        /*0018*/ 	.byte	0x03, 0x50
        /*001a*/ 	.short	0x0000


	//----- nvinfo : EIATTR_MAXREG_COUNT
	.align		4
        /*001c*/ 	.byte	0x03, 0x1b
        /*001e*/ 	.short	0x00ff


	//----- nvinfo : EIATTR_MERCURY_ISA_VERSION
	.align		4
        /*0020*/ 	.byte	0x03, 0x5f
        /*0022*/ 	.short	0x0101


	//----- nvinfo : EIATTR_VRC_CTA_INIT_COUNT
	.align		4
        /*0024*/ 	.byte	0x02, 0x4a
	.zero		1
	.zero		1


	//----- nvinfo : EIATTR_EXIT_INSTR_OFFSETS
	.align		4
        /*0028*/ 	.byte	0x04, 0x1c
        /*002a*/ 	.short	(.L_11 - .L_10)


	//   ....[0]....
.L_10:
        /*002c*/ 	.word	0x00000050


	//----- nvinfo : EIATTR_CBANK_PARAM_SIZE
	.align		4
.L_11:
        /*0030*/ 	.byte	0x03, 0x19
        /*0032*/ 	.short	0x0008


	//----- nvinfo : EIATTR_PARAM_CBANK
	.align		4
        /*0034*/ 	.byte	0x04, 0x0a
        /*0036*/ 	.short	(.L_13 - .L_12)
	.align		4
.L_12:
        /*0038*/ 	.word	index@(.nv.constant0.bench)
        /*003c*/ 	.short	0x0380
        /*003e*/ 	.short	0x0008


	//----- nvinfo : EIATTR_SW_WAR
	.align		4
.L_13:
        /*0040*/ 	.byte	0x04, 0x36
        /*0042*/ 	.short	(.L_15 - .L_14)
.L_14:
        /*0044*/ 	.word	0x00000008
.L_15:


//--------------------- .nv.callgraph             --------------------------
	.section	.nv.callgraph,"",@"SHT_CUDA_CALLGRAPH"
	.align	4
	.sectionentsize	8
	.align		4
        /*0000*/ 	.word	0x00000000
	.align		4
        /*0004*/ 	.word	0xffffffff
	.align		4
        /*0008*/ 	.word	0x00000000
	.align		4
        /*000c*/ 	.word	0xfffffffe
	.align		4
        /*0010*/ 	.word	0x00000000
	.align		4
        /*0014*/ 	.word	0xfffffffd
	.align		4
        /*0018*/ 	.word	0x00000000
	.align		4
        /*001c*/ 	.word	0xfffffffc


//--------------------- .text.bench               --------------------------
	.section	.text.bench,"ax",@progbits
	.align	128
.text.bench:
        .type           bench,@function
        .size           bench,(.L_x_1 - bench)
        .other          bench,@"STO_CUDA_ENTRY STV_DEFAULT"
bench:
[----:B------:R-:W-:Y:S08]  /*0000*/  LDC R1, c[0x0][0x37c] ;  /* 0x0000df00ff017b82 */ /* 0x000ff00000000800 */
[----:B------:R-:W0:Y:S01]  /*0010*/  LDC.64 R2, c[0x0][0x380] ;  /* 0x0000e000ff027b82 */ /* 0x000e220000000a00 */
[----:B------:R-:W0:Y:S02]  /*0020*/  LDCU.64 UR4, c[0x0][0x358] ;  /* 0x00006b00ff0477ac */ /* 0x000e240008000a00 */
[----:B0-----:R-:W2:Y:S04]  /*0030*/  LDG.E.CONSTANT R5, desc[UR4][R2.64] ;  /* 0x0000000402057981 */ /* 0x001ea8000c1e9900 */
[----:B--2---:R-:W-:Y:S01]  /*0040*/  STG.E desc[UR4][R2.64], R5 ;  /* 0x0000000502007986 */ /* 0x004fe2000c101904 */
[----:B------:R-:W-:Y:S05]  /*0050*/  EXIT ;  /* 0x000000000000794d */ /* 0x000fea0003800000 */
.L_x_0:
[----:B------:R-:W-:-:S00]  /*0060*/  BRA `(.L_x_0) ;  /* 0xfffffffc00fc7947 */ /* 0x000fc0000383ffff */
[----:B------:R-:W-:-:S00]  /*0070*/  NOP ;  /* 0x0000000000007918 */ /* 0x000fc00000000000 */
        /* <DEDUP_REMOVED lines=8> */
.L_x_1:


//--------------------- .nv.shared.reserved.0     --------------------------
	.section	.nv.shared.reserved.0,"aw",@nobits
	.weak		__nv_reservedSMEM_offset_0_alias
	.size		__nv_reservedSMEM_offset_0_alias, 0, 64
	.other		__nv_reservedSMEM_offset_0_alias,@"STO_CUDA_RESERVED_SHARED STV_DEFAULT"
__nv_reservedSMEM_offset_0_alias:
	.zero		0
	.zero		64


//--------------------- .nv.constant0.bench       --------------------------
	.section	.nv.constant0.bench,"a",@progbits
	.sectionflags	@""
	.align	4
.nv.constant0.bench:
	.zero		904


//--------------------- SYMBOLS --------------------------

	.type		.nv.reservedSmem.offset0,@object
	.size		.nv.reservedSmem.offset0,0x4
